//
// Generated by NVIDIA NVVM Compiler
//
// Compiler Build ID: CL-36424714
// Cuda compilation tools, release 13.0, V13.0.88
// Based on NVVM 20.0.0
//

.version 9.0
.target sm_100
.address_size 64

	// .globl	_Z27newton_raphson_parabola_GPUPKfS0_Pfi

.visible .entry _Z27newton_raphson_parabola_GPUPKfS0_Pfi(
	.param .u64 .ptr .align 1 _Z27newton_raphson_parabola_GPUPKfS0_Pfi_param_0,
	.param .u64 .ptr .align 1 _Z27newton_raphson_parabola_GPUPKfS0_Pfi_param_1,
	.param .u64 .ptr .align 1 _Z27newton_raphson_parabola_GPUPKfS0_Pfi_param_2,
	.param .u32 _Z27newton_raphson_parabola_GPUPKfS0_Pfi_param_3
)
{
	.reg .pred 	%p<8>;
	.reg .b32 	%r<11>;
	.reg .b32 	%f<33>;
	.reg .b64 	%rd<13>;
	.reg .b64 	%fd<6>;

	ld.param.u64 	%rd2, [_Z27newton_raphson_parabola_GPUPKfS0_Pfi_param_0];
	ld.param.u64 	%rd3, [_Z27newton_raphson_parabola_GPUPKfS0_Pfi_param_1];
	ld.param.u64 	%rd4, [_Z27newton_raphson_parabola_GPUPKfS0_Pfi_param_2];
	ld.param.u32 	%r4, [_Z27newton_raphson_parabola_GPUPKfS0_Pfi_param_3];
	mov.u32 	%r5, %ctaid.x;
	mov.u32 	%r6, %ntid.x;
	mov.u32 	%r7, %tid.x;
	mad.lo.s32 	%r1, %r5, %r6, %r7;
	setp.ge.s32 	%p1, %r1, %r4;
	mov.f32 	%f30, 0f7F800000;
	@%p1 bra 	$L__BB0_9;
	cvta.to.global.u64 	%rd5, %rd2;
	cvta.to.global.u64 	%rd6, %rd3;
	mul.wide.s32 	%rd7, %r1, 4;
	add.s64 	%rd1, %rd6, %rd7;
	mul.lo.s32 	%r8, %r1, 3;
	mul.wide.s32 	%rd8, %r8, 4;
	add.s64 	%rd9, %rd5, %rd8;
	ld.global.f32 	%f11, [%rd9];
	ld.global.f32 	%f1, [%rd9+4];
	add.f32 	%f2, %f11, %f11;
	abs.f32 	%f12, %f2;
	cvt.f64.f32 	%fd1, %f12;
	setp.lt.f64 	%p2, %fd1, 0d3EB0C6F7A0B5ED8D;
	mov.f32 	%f32, %f30;
	@%p2 bra 	$L__BB0_8;
	ld.global.f32 	%f31, [%rd1];
	mov.b32 	%r10, 0;
	bra.uni 	$L__BB0_7;
$L__BB0_3:
	fma.rn.f32 	%f17, %f32, %f2, %f1;
	div.rn.f32 	%f18, %f17, %f2;
	sub.f32 	%f4, %f32, %f18;
	sub.f32 	%f19, %f4, %f32;
	abs.f32 	%f20, %f19;
	cvt.f64.f32 	%fd3, %f20;
	setp.le.f64 	%p4, %fd3, 0d3EB0C6F7A0B5ED8D;
	mov.f32 	%f32, %f4;
	@%p4 bra 	$L__BB0_8;
	fma.rn.f32 	%f21, %f4, %f2, %f1;
	div.rn.f32 	%f22, %f21, %f2;
	sub.f32 	%f32, %f4, %f22;
	sub.f32 	%f23, %f32, %f4;
	abs.f32 	%f24, %f23;
	cvt.f64.f32 	%fd4, %f24;
	setp.le.f64 	%p5, %fd4, 0d3EB0C6F7A0B5ED8D;
	@%p5 bra 	$L__BB0_8;
	fma.rn.f32 	%f25, %f32, %f2, %f1;
	div.rn.f32 	%f26, %f25, %f2;
	sub.f32 	%f31, %f32, %f26;
	sub.f32 	%f27, %f31, %f32;
	abs.f32 	%f28, %f27;
	cvt.f64.f32 	%fd5, %f28;
	setp.le.f64 	%p6, %fd5, 0d3EB0C6F7A0B5ED8D;
	mov.f32 	%f32, %f31;
	@%p6 bra 	$L__BB0_8;
	add.s32 	%r10, %r10, 4;
	setp.eq.s32 	%p7, %r10, 100;
	mov.f32 	%f32, %f30;
	@%p7 bra 	$L__BB0_8;
$L__BB0_7:
	fma.rn.f32 	%f13, %f31, %f2, %f1;
	div.rn.f32 	%f14, %f13, %f2;
	sub.f32 	%f32, %f31, %f14;
	sub.f32 	%f15, %f32, %f31;
	abs.f32 	%f16, %f15;
	cvt.f64.f32 	%fd2, %f16;
	setp.gtu.f64 	%p3, %fd2, 0d3EB0C6F7A0B5ED8D;
	@%p3 bra 	$L__BB0_3;
$L__BB0_8:
	cvta.to.global.u64 	%rd10, %rd4;
	add.s64 	%rd12, %rd10, %rd7;
	st.global.f32 	[%rd12], %f32;
$L__BB0_9:
	ret;

}


// ===== COMPILED SASS (sm_100) =====

	.target	sm_100

	.elftype	@"ET_EXEC"


//--------------------- .note.nv.tkinfo           --------------------------
	.section	.note.nv.tkinfo,"",@"SHT_NOTE"
	.sectionflags	@"SHF_NOTE_NV_TKINFO"
	.tkinfo
        /*0018*/ 	.word	0x00000002
        /*0030*/ 	.string	""
        /*0030*/ 	.string	"ptxas"
        /*0030*/ 	.string	"Cuda compilation tools, release 13.0, V13.0.88"
        /*0030*/ 	.string	"Build cuda_13.0.r13.0/compiler.36424714_0"
        /*0030*/ 	.string	"-arch sm_100 -m 64 "



//--------------------- .note.nv.cuinfo           --------------------------
	.section	.note.nv.cuinfo,"",@"SHT_NOTE"
	.sectionflags	@"SHF_NOTE_NV_CUINFO"
        /*0018*/ 	.short	0x0002
        /*001a*/ 	.short	0x0064
        /*001c*/ 	.short	0x0082
	.zero		2


//--------------------- .nv.info                  --------------------------
	.section	.nv.info,"",@"SHT_CUDA_INFO"
	.align	4


	//----- nvinfo : EIATTR_REGCOUNT
	.align		4
        /*0000*/ 	.byte	0x04, 0x2f
        /*0002*/ 	.short	(.L_1 - .L_0)
	.align		4
.L_0:
        /*0004*/ 	.word	index@(_Z27newton_raphson_parabola_GPUPKfS0_Pfi)
        /*0008*/ 	.word	0x00000013


	//----- nvinfo : EIATTR_FRAME_SIZE
	.align		4
.L_1:
        /*000c*/ 	.byte	0x04, 0x11
        /*000e*/ 	.short	(.L_3 - .L_2)
	.align		4
.L_2:
        /*0010*/ 	.word	index@($__internal_0_$__cuda_sm3x_div_rn_noftz_f32_slowpath)
        /*0014*/ 	.word	0x00000000


	//----- nvinfo : EIATTR_FRAME_SIZE
	.align		4
.L_3:
        /*0018*/ 	.byte	0x04, 0x11
        /*001a*/ 	.short	(.L_5 - .L_4)
	.align		4
.L_4:
        /*001c*/ 	.word	index@(_Z27newton_raphson_parabola_GPUPKfS0_Pfi)
        /*0020*/ 	.word	0x00000000


	//----- nvinfo : EIATTR_MIN_STACK_SIZE
	.align		4
.L_5:
        /*0024*/ 	.byte	0x04, 0x12
        /*0026*/ 	.short	(.L_7 - .L_6)
	.align		4
.L_6:
        /*0028*/ 	.word	index@(_Z27newton_raphson_parabola_GPUPKfS0_Pfi)
        /*002c*/ 	.word	0x00000000
.L_7:


//--------------------- .nv.compat                --------------------------
	.section	.nv.compat,"",@"SHT_CUDA_COMPAT_INFO"
	.align	4
        /*0000*/ 	.byte	0x02, 0x09, 0x00, 0x00, 0x02, 0x02, 0x01, 0x00, 0x02, 0x05, 0x05, 0x00, 0x03, 0x07, 0x01, 0x01
        /*0010*/ 	.byte	0x02, 0x03, 0x00, 0x00, 0x02, 0x06, 0x01, 0x00, 0x04, 0x0b, 0x08, 0x00, 0x01, 0x00, 0x00, 0x00
        /*0020*/ 	.byte	0x00, 0x00, 0x00, 0x00


//--------------------- .nv.info._Z27newton_raphson_parabola_GPUPKfS0_Pfi --------------------------
	.section	.nv.info._Z27newton_raphson_parabola_GPUPKfS0_Pfi,"",@"SHT_CUDA_INFO"
	.sectionflags	@""
	.align	4


	//----- nvinfo : EIATTR_CUDA_API_VERSION
	.align		4
        /*0000*/ 	.byte	0x04, 0x37
        /*0002*/ 	.short	(.L_9 - .L_8)
.L_8:
        /*0004*/ 	.word	0x00000082


	//----- nvinfo : EIATTR_KPARAM_INFO
	.align		4
.L_9:
        /*0008*/ 	.byte	0x04, 0x17
        /*000a*/ 	.short	(.L_11 - .L_10)
.L_10:
        /*000c*/ 	.word	0x00000000
        /*0010*/ 	.short	0x0003
        /*0012*/ 	.short	0x0018
        /*0014*/ 	.byte	0x00, 0xf0, 0x11, 0x00


	//----- nvinfo : EIATTR_KPARAM_INFO
	.align		4
.L_11:
        /*0018*/ 	.byte	0x04, 0x17
        /*001a*/ 	.short	(.L_13 - .L_12)
.L_12:
        /*001c*/ 	.word	0x00000000
        /*0020*/ 	.short	0x0002
        /*0022*/ 	.short	0x0010
        /*0024*/ 	.byte	0x00, 0xf5, 0x21, 0x00


	//----- nvinfo : EIATTR_KPARAM_INFO
	.align		4
.L_13:
        /*0028*/ 	.byte	0x04, 0x17
        /*002a*/ 	.short	(.L_15 - .L_14)
.L_14:
        /*002c*/ 	.word	0x00000000
        /*0030*/ 	.short	0x0001
        /*0032*/ 	.short	0x0008
        /*0034*/ 	.byte	0x00, 0xf5, 0x21, 0x00


	//----- nvinfo : EIATTR_KPARAM_INFO
	.align		4
.L_15:
        /*0038*/ 	.byte	0x04, 0x17
        /*003a*/ 	.short	(.L_17 - .L_16)
.L_16:
        /*003c*/ 	.word	0x00000000
        /*0040*/ 	.short	0x0000
        /*0042*/ 	.short	0x0000
        /*0044*/ 	.byte	0x00, 0xf5, 0x21, 0x00


	//----- nvinfo : EIATTR_SPARSE_MMA_MASK
	.align		4
.L_17:
        /*0048*/ 	.byte	0x03, 0x50
        /*004a*/ 	.short	0x0000


	//----- nvinfo : EIATTR_MAXREG_COUNT
	.align		4
        /*004c*/ 	.byte	0x03, 0x1b
        /*004e*/ 	.short	0x00ff


	//----- nvinfo : EIATTR_MERCURY_ISA_VERSION
	.align		4
        /*0050*/ 	.byte	0x03, 0x5f
        /*0052*/ 	.short	0x0101


	//----- nvinfo : EIATTR_VRC_CTA_INIT_COUNT
	.align		4
        /*0054*/ 	.byte	0x02, 0x4a
	.zero		1
	.zero		1


	//----- nvinfo : EIATTR_EXIT_INSTR_OFFSETS
	.align		4
        /*0058*/ 	.byte	0x04, 0x1c
        /*005a*/ 	.short	(.L_19 - .L_18)


	//   ....[0]....
.L_18:
        /*005c*/ 	.word	0x00000070


	//   ....[1]....
        /*0060*/ 	.word	0x00000750


	//----- nvinfo : EIATTR_CRS_STACK_SIZE
	.align		4
.L_19:
        /*0064*/ 	.byte	0x04, 0x1e
        /*0066*/ 	.short	(.L_21 - .L_20)
.L_20:
        /*0068*/ 	.word	0x00000000


	//----- nvinfo : EIATTR_CBANK_PARAM_SIZE
	.align		4
.L_21:
        /*006c*/ 	.byte	0x03, 0x19
        /*006e*/ 	.short	0x001c


	//----- nvinfo : EIATTR_PARAM_CBANK
	.align		4
        /*0070*/ 	.byte	0x04, 0x0a
        /*0072*/ 	.short	(.L_23 - .L_22)
	.align		4
.L_22:
        /*0074*/ 	.word	index@(.nv.constant0._Z27newton_raphson_parabola_GPUPKfS0_Pfi)
        /*0078*/ 	.short	0x0380
        /*007a*/ 	.short	0x001c


	//----- nvinfo : EIATTR_SW_WAR
	.align		4
.L_23:
        /*007c*/ 	.byte	0x04, 0x36
        /*007e*/ 	.short	(.L_25 - .L_24)
.L_24:
        /*0080*/ 	.word	0x00000008
.L_25:


//--------------------- .nv.callgraph             --------------------------
	.section	.nv.callgraph,"",@"SHT_CUDA_CALLGRAPH"
	.align	4
	.sectionentsize	8
	.align		4
        /*0000*/ 	.word	0x00000000
	.align		4
        /*0004*/ 	.word	0xffffffff
	.align		4
        /*0008*/ 	.word	0x00000000
	.align		4
        /*000c*/ 	.word	0xfffffffe
	.align		4
        /*0010*/ 	.word	0x00000000
	.align		4
        /*0014*/ 	.word	0xfffffffd
	.align		4
        /*0018*/ 	.word	0x00000000
	.align		4
        /*001c*/ 	.word	0xfffffffc


//--------------------- .text._Z27newton_raphson_parabola_GPUPKfS0_Pfi --------------------------
	.section	.text._Z27newton_raphson_parabola_GPUPKfS0_Pfi,"ax",@progbits
	.align	128
        .global         _Z27newton_raphson_parabola_GPUPKfS0_Pfi
        .type           _Z27newton_raphson_parabola_GPUPKfS0_Pfi,@function
        .size           _Z27newton_raphson_parabola_GPUPKfS0_Pfi,(.L_x_23 - _Z27newton_raphson_parabola_GPUPKfS0_Pfi)
        .other          _Z27newton_raphson_parabola_GPUPKfS0_Pfi,@"STO_CUDA_ENTRY STV_DEFAULT"
_Z27newton_raphson_parabola_GPUPKfS0_Pfi:
.text._Z27newton_raphson_parabola_GPUPKfS0_Pfi:
[----:B------:R-:W-:Y:S01]  /*0000*/  LDC R1, c[0x0][0x37c] ;  /* 0x0000df00ff017b82 */ /* 0x000fe20000000800 */
[----:B------:R-:W0:Y:S07]  /*0010*/  S2R R3, SR_TID.X ;  /* 0x0000000000037919 */ /* 0x000e2e0000002100 */
[----:B------:R-:W0:Y:S01]  /*0020*/  S2UR UR4, SR_CTAID.X ;  /* 0x00000000000479c3 */ /* 0x000e220000002500 */
[----:B------:R-:W1:Y:S07]  /*0030*/  LDCU UR5, c[0x0][0x398] ;  /* 0x00007300ff0577ac */ /* 0x000e6e0008000800 */
[----:B------:R-:W0:Y:S02]  /*0040*/  LDC R2, c[0x0][0x360] ;  /* 0x0000d800ff027b82 */ /* 0x000e240000000800 */
[----:B0-----:R-:W-:-:S05]  /*0050*/  IMAD R2, R2, UR4, R3 ;  /* 0x0000000402027c24 */ /* 0x001fca000f8e0203 */
[----:B-1----:R-:W-:-:S13]  /*0060*/  ISETP.GE.AND P0, PT, R2, UR5, PT ;  /* 0x0000000502007c0c */ /* 0x002fda000bf06270 */
[----:B------:R-:W-:Y:S05]  /*0070*/  @P0 EXIT ;  /* 0x000000000000094d */ /* 0x000fea0003800000 */
[----:B------:R-:W0:Y:S01]  /*0080*/  LDC.64 R10, c[0x0][0x380] ;  /* 0x0000e000ff0a7b82 */ /* 0x000e220000000a00 */
[----:B------:R-:W1:Y:S01]  /*0090*/  LDCU.64 UR4, c[0x0][0x358] ;  /* 0x00006b00ff0477ac */ /* 0x000e620008000a00 */
[----:B------:R-:W-:-:S06]  /*00a0*/  IMAD R3, R2, 0x3, RZ ;  /* 0x0000000302037824 */ /* 0x000fcc00078e02ff */
[----:B------:R-:W2:Y:S01]  /*00b0*/  LDC.64 R8, c[0x0][0x388] ;  /* 0x0000e200ff087b82 */ /* 0x000ea20000000a00 */
[----:B0-----:R-:W-:-:S05]  /*00c0*/  IMAD.WIDE R10, R3, 0x4, R10 ;  /* 0x00000004030a7825 */ /* 0x001fca00078e020a */
[----:B-1----:R-:W3:Y:S01]  /*00d0*/  LDG.E R3, desc[UR4][R10.64] ;  /* 0x000000040a037981 */ /* 0x002ee2000c1e1900 */
[----:B------:R-:W-:Y:S01]  /*00e0*/  UMOV UR6, 0xa0b5ed8d ;  /* 0xa0b5ed8d00067882 */ /* 0x000fe20000000000 */
[----:B------:R-:W-:Y:S01]  /*00f0*/  UMOV UR7, 0x3eb0c6f7 ;  /* 0x3eb0c6f700077882 */ /* 0x000fe20000000000 */
[----:B------:R-:W-:Y:S01]  /*0100*/  BSSY.RECONVERGENT B0, `(.L_x_0) ;  /* 0x0000061000007945 */ /* 0x000fe20003800200 */
[----:B---3--:R-:W-:-:S04]  /*0110*/  FADD R3, R3, R3 ;  /* 0x0000000303037221 */ /* 0x008fc80000000000 */
[----:B------:R-:W0:Y:S02]  /*0120*/  F2F.F64.F32 R4, |R3| ;  /* 0x4000000300047310 */ /* 0x000e240000201800 */
[----:B0-----:R-:W-:Y:S01]  /*0130*/  DSETP.GEU.AND P0, PT, R4, UR6, PT ;  /* 0x0000000604007e2a */ /* 0x001fe2000bf0e000 */
[----:B------:R-:W-:-:S13]  /*0140*/  IMAD.MOV.U32 R4, RZ, RZ, 0x7f800000 ;  /* 0x7f800000ff047424 */ /* 0x000fda00078e00ff */
[----:B--2---:R-:W-:Y:S05]  /*0150*/  @!P0 BRA `(.L_x_1) ;  /* 0x00000004006c8947 */ /* 0x004fea0003800000 */
[----:B------:R-:W-:Y:S01]  /*0160*/  IMAD.WIDE R8, R2, 0x4, R8 ;  /* 0x0000000402087825 */ /* 0x000fe200078e0208 */
[----:B------:R0:W5:Y:S05]  /*0170*/  LDG.E R5, desc[UR4][R10.64+0x4] ;  /* 0x000004040a057981 */ /* 0x00016a000c1e1900 */
[----:B------:R0:W5:Y:S01]  /*0180*/  LDG.E R8, desc[UR4][R8.64] ;  /* 0x0000000408087981 */ /* 0x000162000c1e1900 */
[----:B------:R-:W-:-:S07]  /*0190*/  MOV R6, RZ ;  /* 0x000000ff00067202 */ /* 0x000fce0000000f00 */
.L_x_10:
[----:B------:R-:W1:Y:S01]  /*01a0*/  MUFU.RCP R4, R3 ;  /* 0x0000000300047308 */ /* 0x000e620000001000 */
[C---:B-----5:R-:W-:Y:S01]  /*01b0*/  FFMA R0, R3.reuse, R8, R5 ;  /* 0x0000000803007223 */ /* 0x060fe20000000005 */
[----:B------:R-:W-:Y:S06]  /*01c0*/  BSSY.RECONVERGENT B1, `(.L_x_2) ;  /* 0x000000a000017945 */ /* 0x000fec0003800200 */
[----:B------:R-:W2:Y:S01]  /*01d0*/  FCHK P0, R0, R3 ;  /* 0x0000000300007302 */ /* 0x000ea20000000000 */
[----:B-1----:R-:W-:-:S04]  /*01e0*/  FFMA R7, -R3, R4, 1 ;  /* 0x3f80000003077423 */ /* 0x002fc80000000104 */
[----:B------:R-:W-:-:S04]  /*01f0*/  FFMA R7, R4, R7, R4 ;  /* 0x0000000704077223 */ /* 0x000fc80000000004 */
[----:B------:R-:W-:-:S04]  /*0200*/  FFMA R4, R0, R7, RZ ;  /* 0x0000000700047223 */ /* 0x000fc800000000ff */
[----:B0-----:R-:W-:-:S04]  /*0210*/  FFMA R9, -R3, R4, R0 ;  /* 0x0000000403097223 */ /* 0x001fc80000000100 */
[----:B------:R-:W-:Y:S01]  /*0220*/  FFMA R7, R7, R9, R4 ;  /* 0x0000000907077223 */ /* 0x000fe20000000004 */
[----:B--2---:R-:W-:Y:S06]  /*0230*/  @!P0 BRA `(.L_x_3) ;  /* 0x0000000000088947 */ /* 0x004fec0003800000 */
[----:B------:R-:W-:-:S07]  /*0240*/  MOV R10, 0x260 ;  /* 0x00000260000a7802 */ /* 0x000fce0000000f00 */
[----:B------:R-:W-:Y:S05]  /*0250*/  CALL.REL.NOINC `($__internal_0_$__cuda_sm3x_div_rn_noftz_f32_slowpath) ;  /* 0x0000000400407944 */ /* 0x000fea0003c00000 */
.L_x_3:
[----:B------:R-:W-:Y:S05]  /*0260*/  BSYNC.RECONVERGENT B1 ;  /* 0x0000000000017941 */ /* 0x000fea0003800200 */
.L_x_2:
[--C-:B------:R-:W-:Y:S01]  /*0270*/  FADD R4, -R7, R8.reuse ;  /* 0x0000000807047221 */ /* 0x100fe20000000100 */
[----:B------:R-:W-:Y:S01]  /*0280*/  UMOV UR6, 0xa0b5ed8d ;  /* 0xa0b5ed8d00067882 */ /* 0x000fe20000000000 */
[----:B------:R-:W-:Y:S02]  /*0290*/  UMOV UR7, 0x3eb0c6f7 ;  /* 0x3eb0c6f700077882 */ /* 0x000fe40000000000 */
[----:B------:R-:W-:-:S06]  /*02a0*/  FADD R8, R4, -R8 ;  /* 0x8000000804087221 */ /* 0x000fcc0000000000 */
[----:B------:R-:W0:Y:S02]  /*02b0*/  F2F.F64.F32 R8, |R8| ;  /* 0x4000000800087310 */ /* 0x000e240000201800 */
[----:B0-----:R-:W-:-:S14]  /*02c0*/  DSETP.GTU.AND P0, PT, R8, UR6, PT ;  /* 0x0000000608007e2a */ /* 0x001fdc000bf0c000 */
[----:B------:R-:W-:Y:S05]  /*02d0*/  @!P0 BRA `(.L_x_1) ;  /* 0x00000004000c8947 */ /* 0x000fea0003800000 */
[----:B------:R-:W0:Y:S01]  /*02e0*/  MUFU.RCP R8, R3 ;  /* 0x0000000300087308 */ /* 0x000e220000001000 */
[C---:B------:R-:W-:Y:S01]  /*02f0*/  FFMA R0, R3.reuse, R4, R5 ;  /* 0x0000000403007223 */ /* 0x040fe20000000005 */
[----:B------:R-:W-:Y:S06]  /*0300*/  BSSY.RECONVERGENT B1, `(.L_x_4) ;  /* 0x000000a000017945 */ /* 0x000fec0003800200 */
[----:B------:R-:W1:Y:S01]  /*0310*/  FCHK P0, R0, R3 ;  /* 0x0000000300007302 */ /* 0x000e620000000000 */
[----:B0-----:R-:W-:-:S04]  /*0320*/  FFMA R7, -R3, R8, 1 ;  /* 0x3f80000003077423 */ /* 0x001fc80000000108 */
[----:B------:R-:W-:-:S04]  /*0330*/  FFMA R9, R8, R7, R8 ;  /* 0x0000000708097223 */ /* 0x000fc80000000008 */
[----:B------:R-:W-:-:S04]  /*0340*/  FFMA R7, R0, R9, RZ ;  /* 0x0000000900077223 */ /* 0x000fc800000000ff */
[----:B------:R-:W-:-:S04]  /*0350*/  FFMA R8, -R3, R7, R0 ;  /* 0x0000000703087223 */ /* 0x000fc80000000100 */
[----:B------:R-:W-:Y:S01]  /*0360*/  FFMA R7, R8, R9, R7 ;  /* 0x0000000908077223 */ /* 0x000fe20000000007 */
[----:B-1----:R-:W-:Y:S06]  /*0370*/  @!P0 BRA `(.L_x_5) ;  /* 0x0000000000088947 */ /* 0x002fec0003800000 */
[----:B------:R-:W-:-:S07]  /*0380*/  MOV R10, 0x3a0 ;  /* 0x000003a0000a7802 */ /* 0x000fce0000000f00 */
[----:B------:R-:W-:Y:S05]  /*0390*/  CALL.REL.NOINC `($__internal_0_$__cuda_sm3x_div_rn_noftz_f32_slowpath) ;  /* 0x0000000000f07944 */ /* 0x000fea0003c00000 */
.L_x_5:
[----:B------:R-:W-:Y:S05]  /*03a0*/  BSYNC.RECONVERGENT B1 ;  /* 0x0000000000017941 */ /* 0x000fea0003800200 */
.L_x_4:
[C---:B------:R-:W-:Y:S01]  /*03b0*/  FADD R8, R4.reuse, -R7 ;  /* 0x8000000704087221 */ /* 0x040fe20000000000 */
[----:B------:R-:W-:Y:S01]  /*03c0*/  UMOV UR6, 0xa0b5ed8d ;  /* 0xa0b5ed8d00067882 */ /* 0x000fe20000000000 */
[----:B------:R-:W-:Y:S02]  /*03d0*/  UMOV UR7, 0x3eb0c6f7 ;  /* 0x3eb0c6f700077882 */ /* 0x000fe40000000000 */
[--C-:B------:R-:W-:Y:S01]  /*03e0*/  FADD R10, -R4, R8.reuse ;  /* 0x00000008040a7221 */ /* 0x100fe20000000100 */
[----:B------:R-:W-:-:S05]  /*03f0*/  IMAD.MOV.U32 R4, RZ, RZ, R8 ;  /* 0x000000ffff047224 */ /* 0x000fca00078e0008 */
        /* <DEDUP_REMOVED lines=15> */
.L_x_7:
[----:B------:R-:W-:Y:S05]  /*04f0*/  BSYNC.RECONVERGENT B1 ;  /* 0x0000000000017941 */ /* 0x000fea0003800200 */
.L_x_6:
[C---:B------:R-:W-:Y:S01]  /*0500*/  FADD R4, R8.reuse, -R7 ;  /* 0x8000000708047221 */ /* 0x040fe20000000000 */
[----:B------:R-:W-:Y:S01]  /*0510*/  UMOV UR6, 0xa0b5ed8d ;  /* 0xa0b5ed8d00067882 */ /* 0x000fe20000000000 */
[----:B------:R-:W-:Y:S02]  /*0520*/  UMOV UR7, 0x3eb0c6f7 ;  /* 0x3eb0c6f700077882 */ /* 0x000fe40000000000 */
[----:B------:R-:W-:-:S06]  /*0530*/  FADD R8, -R8, R4 ;  /* 0x0000000408087221 */ /* 0x000fcc0000000100 */
        /* <DEDUP_REMOVED lines=15> */
.L_x_9:
[----:B------:R-:W-:Y:S05]  /*0630*/  BSYNC.RECONVERGENT B1 ;  /* 0x0000000000017941 */ /* 0x000fea0003800200 */
.L_x_8:
[C---:B------:R-:W-:Y:S01]  /*0640*/  FADD R7, R4.reuse, -R7 ;  /* 0x8000000704077221 */ /* 0x040fe20000000000 */
[----:B------:R-:W-:Y:S01]  /*0650*/  UMOV UR6, 0xa0b5ed8d ;  /* 0xa0b5ed8d00067882 */ /* 0x000fe20000000000 */
[----:B------:R-:W-:Y:S02]  /*0660*/  UMOV UR7, 0x3eb0c6f7 ;  /* 0x3eb0c6f700077882 */ /* 0x000fe40000000000 */
[----:B------:R-:W-:Y:S01]  /*0670*/  FADD R8, -R4, R7 ;  /* 0x0000000704087221 */ /* 0x000fe20000000100 */
[----:B------:R-:W-:-:S05]  /*0680*/  MOV R4, R7 ;  /* 0x0000000700047202 */ /* 0x000fca0000000f00 */
[----:B------:R-:W0:Y:S02]  /*0690*/  F2F.F64.F32 R8, |R8| ;  /* 0x4000000800087310 */ /* 0x000e240000201800 */
[----:B0-----:R-:W-:-:S14]  /*06a0*/  DSETP.GTU.AND P0, PT, R8, UR6, PT ;  /* 0x0000000608007e2a */ /* 0x001fdc000bf0c000 */
[----:B------:R-:W-:Y:S05]  /*06b0*/  @!P0 BRA `(.L_x_1) ;  /* 0x0000000000148947 */ /* 0x000fea0003800000 */
[----:B------:R-:W-:Y:S01]  /*06c0*/  VIADD R6, R6, 0x4 ;  /* 0x0000000406067836 */ /* 0x000fe20000000000 */
[----:B------:R-:W-:-:S04]  /*06d0*/  MOV R8, R7 ;  /* 0x0000000700087202 */ /* 0x000fc80000000f00 */
[----:B------:R-:W-:-:S13]  /*06e0*/  ISETP.NE.AND P0, PT, R6, 0x64, PT ;  /* 0x000000640600780c */ /* 0x000fda0003f05270 */
[----:B------:R-:W-:Y:S05]  /*06f0*/  @P0 BRA `(.L_x_10) ;  /* 0xfffffff800a80947 */ /* 0x000fea000383ffff */
[----:B------:R-:W-:-:S07]  /*0700*/  IMAD.MOV.U32 R4, RZ, RZ, 0x7f800000 ;  /* 0x7f800000ff047424 */ /* 0x000fce00078e00ff */
.L_x_1:
[----:B------:R-:W-:Y:S05]  /*0710*/  BSYNC.RECONVERGENT B0 ;  /* 0x0000000000007941 */ /* 0x000fea0003800200 */
.L_x_0:
[----:B------:R-:W0:Y:S02]  /*0720*/  LDC.64 R6, c[0x0][0x390] ;  /* 0x0000e400ff067b82 */ /* 0x000e240000000a00 */
[----:B0-----:R-:W-:-:S05]  /*0730*/  IMAD.WIDE R2, R2, 0x4, R6 ;  /* 0x0000000402027825 */ /* 0x001fca00078e0206 */
[----:B------:R-:W-:Y:S01]  /*0740*/  STG.E desc[UR4][R2.64], R4 ;  /* 0x0000000402007986 */ /* 0x000fe2000c101904 */
[----:B------:R-:W-:Y:S05]  /*0750*/  EXIT ;  /* 0x000000000000794d */ /* 0x000fea0003800000 */
        .weak           $__internal_0_$__cuda_sm3x_div_rn_noftz_f32_slowpath
        .type           $__internal_0_$__cuda_sm3x_div_rn_noftz_f32_slowpath,@function
        .size           $__internal_0_$__cuda_sm3x_div_rn_noftz_f32_slowpath,(.L_x_23 - $__internal_0_$__cuda_sm3x_div_rn_noftz_f32_slowpath)
$__internal_0_$__cuda_sm3x_div_rn_noftz_f32_slowpath:
[----:B------:R-:W-:Y:S01]  /*0760*/  SHF.R.U32.HI R9, RZ, 0x17, R3 ;  /* 0x00000017ff097819 */ /* 0x000fe20000011603 */
[----:B------:R-:W-:Y:S01]  /*0770*/  BSSY.RECONVERGENT B2, `(.L_x_11) ;  /* 0x0000063000027945 */ /* 0x000fe20003800200 */
[----:B------:R-:W-:Y:S02]  /*0780*/  SHF.R.U32.HI R7, RZ, 0x17, R0 ;  /* 0x00000017ff077819 */ /* 0x000fe40000011600 */
[----:B------:R-:W-:Y:S02]  /*0790*/  LOP3.LUT R9, R9, 0xff, RZ, 0xc0, !PT ;  /* 0x000000ff09097812 */ /* 0x000fe400078ec0ff */
[----:B------:R-:W-:Y:S02]  /*07a0*/  LOP3.LUT R14, R7, 0xff, RZ, 0xc0, !PT ;  /* 0x000000ff070e7812 */ /* 0x000fe400078ec0ff */
[----:B------:R-:W-:Y:S02]  /*07b0*/  IADD3 R13, PT, PT, R9, -0x1, RZ ;  /* 0xffffffff090d7810 */ /* 0x000fe40007ffe0ff */
[----:B------:R-:W-:Y:S01]  /*07c0*/  MOV R11, R3 ;  /* 0x00000003000b7202 */ /* 0x000fe20000000f00 */
[----:B------:R-:W-:Y:S01]  /*07d0*/  VIADD R12, R14, 0xffffffff ;  /* 0xffffffff0e0c7836 */ /* 0x000fe20000000000 */
[----:B------:R-:W-:-:S04]  /*07e0*/  ISETP.GT.U32.AND P0, PT, R13, 0xfd, PT ;  /* 0x000000fd0d00780c */ /* 0x000fc80003f04070 */
[----:B------:R-:W-:-:S13]  /*07f0*/  ISETP.GT.U32.OR P0, PT, R12, 0xfd, P0 ;  /* 0x000000fd0c00780c */ /* 0x000fda0000704470 */
[----:B------:R-:W-:Y:S01]  /*0800*/  @!P0 IMAD.MOV.U32 R7, RZ, RZ, RZ ;  /* 0x000000ffff078224 */ /* 0x000fe200078e00ff */
[----:B------:R-:W-:Y:S06]  /*0810*/  @!P0 BRA `(.L_x_12) ;  /* 0x00000000005c8947 */ /* 0x000fec0003800000 */
[----:B------:R-:W-:Y:S02]  /*0820*/  FSETP.GTU.FTZ.AND P0, PT, |R0|, +INF , PT ;  /* 0x7f8000000000780b */ /* 0x000fe40003f1c200 */
[----:B------:R-:W-:-:S04]  /*0830*/  FSETP.GTU.FTZ.AND P1, PT, |R3|, +INF , PT ;  /* 0x7f8000000300780b */ /* 0x000fc80003f3c200 */
[----:B------:R-:W-:-:S13]  /*0840*/  PLOP3.LUT P0, PT, P0, P1, PT, 0xf8, 0x8f ;  /* 0x00000000008f781c */ /* 0x000fda0000703f70 */
[----:B------:R-:W-:Y:S05]  /*0850*/  @P0 BRA `(.L_x_13) ;  /* 0x00000004004c0947 */ /* 0x000fea0003800000 */
[----:B------:R-:W-:-:S13]  /*0860*/  LOP3.LUT P0, RZ, R11, 0x7fffffff, R0, 0xc8, !PT ;  /* 0x7fffffff0bff7812 */ /* 0x000fda000780c800 */
[----:B------:R-:W-:Y:S05]  /*0870*/  @!P0 BRA `(.L_x_14) ;  /* 0x00000004003c8947 */ /* 0x000fea0003800000 */
[C---:B------:R-:W-:Y:S02]  /*0880*/  FSETP.NEU.FTZ.AND P2, PT, |R0|.reuse, +INF , PT ;  /* 0x7f8000000000780b */ /* 0x040fe40003f5d200 */
[----:B------:R-:W-:Y:S02]  /*0890*/  FSETP.NEU.FTZ.AND P1, PT, |R3|, +INF , PT ;  /* 0x7f8000000300780b */ /* 0x000fe40003f3d200 */
[----:B------:R-:W-:-:S11]  /*08a0*/  FSETP.NEU.FTZ.AND P0, PT, |R0|, +INF , PT ;  /* 0x7f8000000000780b */ /* 0x000fd60003f1d200 */
[----:B------:R-:W-:Y:S05]  /*08b0*/  @!P1 BRA !P2, `(.L_x_14) ;  /* 0x00000004002c9947 */ /* 0x000fea0005000000 */
[----:B------:R-:W-:-:S04]  /*08c0*/  LOP3.LUT P2, RZ, R0, 0x7fffffff, RZ, 0xc0, !PT ;  /* 0x7fffffff00ff7812 */ /* 0x000fc8000784c0ff */
[----:B------:R-:W-:-:S13]  /*08d0*/  PLOP3.LUT P1, PT, P1, P2, PT, 0x2f, 0xf2 ;  /* 0x0000000000f2781c */ /* 0x000fda0000f24577 */
[----:B------:R-:W-:Y:S05]  /*08e0*/  @P1 BRA `(.L_x_15) ;  /* 0x0000000400181947 */ /* 0x000fea0003800000 */
[----:B------:R-:W-:-:S04]  /*08f0*/  LOP3.LUT P1, RZ, R11, 0x7fffffff, RZ, 0xc0, !PT ;  /* 0x7fffffff0bff7812 */ /* 0x000fc8000782c0ff */
[----:B------:R-:W-:-:S13]  /*0900*/  PLOP3.LUT P0, PT, P0, P1, PT, 0x2f, 0xf2 ;  /* 0x0000000000f2781c */ /* 0x000fda0000702577 */
[----:B------:R-:W-:Y:S05]  /*0910*/  @P0 BRA `(.L_x_16) ;  /* 0x0000000400000947 */ /* 0x000fea0003800000 */
[----:B------:R-:W-:Y:S02]  /*0920*/  ISETP.GE.AND P0, PT, R12, RZ, PT ;  /* 0x000000ff0c00720c */ /* 0x000fe40003f06270 */
[----:B------:R-:W-:-:S11]  /*0930*/  ISETP.GE.AND P1, PT, R13, RZ, PT ;  /* 0x000000ff0d00720c */ /* 0x000fd60003f26270 */
[----:B------:R-:W-:Y:S01]  /*0940*/  @P0 MOV R7, RZ ;  /* 0x000000ff00070202 */ /* 0x000fe20000000f00 */
[----:B------:R-:W-:Y:S02]  /*0950*/  @!P0 IMAD.MOV.U32 R7, RZ, RZ, -0x40 ;  /* 0xffffffc0ff078424 */ /* 0x000fe400078e00ff */
[----:B------:R-:W-:Y:S01]  /*0960*/  @!P0 FFMA R0, R0, 1.84467440737095516160e+19, RZ ;  /* 0x5f80000000008823 */ /* 0x000fe200000000ff */
[----:B------:R-:W-:Y:S02]  /*0970*/  @!P1 FFMA R11, R3, 1.84467440737095516160e+19, RZ ;  /* 0x5f800000030b9823 */ /* 0x000fe400000000ff */
[----:B------:R-:W-:-:S07]  /*0980*/  @!P1 IADD3 R7, PT, PT, R7, 0x40, RZ ;  /* 0x0000004007079810 */ /* 0x000fce0007ffe0ff */
.L_x_12:
[----:B------:R-:W-:Y:S01]  /*0990*/  LEA R12, R9, 0xc0800000, 0x17 ;  /* 0xc0800000090c7811 */ /* 0x000fe200078eb8ff */
[----:B------:R-:W-:Y:S04]  /*09a0*/  BSSY.RECONVERGENT B3, `(.L_x_17) ;  /* 0x0000036000037945 */ /* 0x000fe80003800200 */
[----:B------:R-:W-:Y:S01]  /*09b0*/  IMAD.IADD R12, R11, 0x1, -R12 ;  /* 0x000000010b0c7824 */ /* 0x000fe200078e0a0c */
[----:B------:R-:W-:-:S03]  /*09c0*/  IADD3 R11, PT, PT, R14, -0x7f, RZ ;  /* 0xffffff810e0b7810 */ /* 0x000fc60007ffe0ff */
[----:B------:R0:W1:Y:S01]  /*09d0*/  MUFU.RCP R13, R12 ;  /* 0x0000000c000d7308 */ /* 0x0000620000001000 */
[----:B------:R-:W-:Y:S01]  /*09e0*/  FADD.FTZ R15, -R12, -RZ ;  /* 0x800000ff0c0f7221 */ /* 0x000fe20000010100 */
[C---:B------:R-:W-:Y:S01]  /*09f0*/  IMAD R0, R11.reuse, -0x800000, R0 ;  /* 0xff8000000b007824 */ /* 0x040fe200078e0200 */
[----:B0-----:R-:W-:-:S05]  /*0a00*/  IADD3 R12, PT, PT, R11, 0x7f, -R9 ;  /* 0x0000007f0b0c7810 */ /* 0x001fca0007ffe809 */
[----:B------:R-:W-:Y:S02]  /*0a10*/  IMAD.IADD R12, R12, 0x1, R7 ;  /* 0x000000010c0c7824 */ /* 0x000fe400078e0207 */
[----:B-1----:R-:W-:-:S04]  /*0a20*/  FFMA R14, R13, R15, 1 ;  /* 0x3f8000000d0e7423 */ /* 0x002fc8000000000f */
[----:B------:R-:W-:-:S04]  /*0a30*/  FFMA R16, R13, R14, R13 ;  /* 0x0000000e0d107223 */ /* 0x000fc8000000000d */
[----:B------:R-:W-:-:S04]  /*0a40*/  FFMA R13, R0, R16, RZ ;  /* 0x00000010000d7223 */ /* 0x000fc800000000ff */
[----:B------:R-:W-:-:S04]  /*0a50*/  FFMA R14, R15, R13, R0 ;  /* 0x0000000d0f0e7223 */ /* 0x000fc80000000000 */
[----:B------:R-:W-:-:S04]  /*0a60*/  FFMA R13, R16, R14, R13 ;  /* 0x0000000e100d7223 */ /* 0x000fc8000000000d */
[----:B------:R-:W-:-:S04]  /*0a70*/  FFMA R14, R15, R13, R0 ;  /* 0x0000000d0f0e7223 */ /* 0x000fc80000000000 */
[----:B------:R-:W-:-:S05]  /*0a80*/  FFMA R0, R16, R14, R13 ;  /* 0x0000000e10007223 */ /* 0x000fca000000000d */
[----:B------:R-:W-:-:S04]  /*0a90*/  SHF.R.U32.HI R9, RZ, 0x17, R0 ;  /* 0x00000017ff097819 */ /* 0x000fc80000011600 */
[----:B------:R-:W-:-:S04]  /*0aa0*/  LOP3.LUT R9, R9, 0xff, RZ, 0xc0, !PT ;  /* 0x000000ff09097812 */ /* 0x000fc800078ec0ff */
[----:B------:R-:W-:-:S05]  /*0ab0*/  IADD3 R11, PT, PT, R9, R12, RZ ;  /* 0x0000000c090b7210 */ /* 0x000fca0007ffe0ff */
[----:B------:R-:W-:-:S05]  /*0ac0*/  VIADD R7, R11, 0xffffffff ;  /* 0xffffffff0b077836 */ /* 0x000fca0000000000 */
[----:B------:R-:W-:-:S13]  /*0ad0*/  ISETP.GE.U32.AND P0, PT, R7, 0xfe, PT ;  /* 0x000000fe0700780c */ /* 0x000fda0003f06070 */
[----:B------:R-:W-:Y:S05]  /*0ae0*/  @!P0 BRA `(.L_x_18) ;  /* 0x0000000000808947 */ /* 0x000fea0003800000 */
[----:B------:R-:W-:-:S13]  /*0af0*/  ISETP.GT.AND P0, PT, R11, 0xfe, PT ;  /* 0x000000fe0b00780c */ /* 0x000fda0003f04270 */
[----:B------:R-:W-:Y:S05]  /*0b00*/  @P0 BRA `(.L_x_19) ;  /* 0x00000000006c0947 */ /* 0x000fea0003800000 */
[----:B------:R-:W-:-:S13]  /*0b10*/  ISETP.GE.AND P0, PT, R11, 0x1, PT ;  /* 0x000000010b00780c */ /* 0x000fda0003f06270 */
[----:B------:R-:W-:Y:S05]  /*0b20*/  @P0 BRA `(.L_x_20) ;  /* 0x0000000000740947 */ /* 0x000fea0003800000 */
[----:B------:R-:W-:Y:S02]  /*0b30*/  ISETP.GE.AND P0, PT, R11, -0x18, PT ;  /* 0xffffffe80b00780c */ /* 0x000fe40003f06270 */
[----:B------:R-:W-:-:S11]  /*0b40*/  LOP3.LUT R0, R0, 0x80000000, RZ, 0xc0, !PT ;  /* 0x8000000000007812 */ /* 0x000fd600078ec0ff */
[----:B------:R-:W-:Y:S05]  /*0b50*/  @!P0 BRA `(.L_x_20) ;  /* 0x0000000000688947 */ /* 0x000fea0003800000 */
[CCC-:B------:R-:W-:Y:S01]  /*0b60*/  FFMA.RZ R7, R16.reuse, R14.reuse, R13.reuse ;  /* 0x0000000e10077223 */ /* 0x1c0fe2000000c00d */
[CCC-:B------:R-:W-:Y:S01]  /*0b70*/  FFMA.RM R12, R16.reuse, R14.reuse, R13.reuse ;  /* 0x0000000e100c7223 */ /* 0x1c0fe2000000400d */
[C---:B------:R-:W-:Y:S02]  /*0b80*/  ISETP.NE.AND P2, PT, R11.reuse, RZ, PT ;  /* 0x000000ff0b00720c */ /* 0x040fe40003f45270 */
[----:B------:R-:W-:Y:S02]  /*0b90*/  ISETP.NE.AND P1, PT, R11, RZ, PT ;  /* 0x000000ff0b00720c */ /* 0x000fe40003f25270 */
[----:B------:R-:W-:Y:S01]  /*0ba0*/  LOP3.LUT R9, R7, 0x7fffff, RZ, 0xc0, !PT ;  /* 0x007fffff07097812 */ /* 0x000fe200078ec0ff */
[----:B------:R-:W-:Y:S01]  /*0bb0*/  FFMA.RP R7, R16, R14, R13 ;  /* 0x0000000e10077223 */ /* 0x000fe2000000800d */
[----:B------:R-:W-:Y:S01]  /*0bc0*/  IADD3 R14, PT, PT, R11, 0x20, RZ ;  /* 0x000000200b0e7810 */ /* 0x000fe20007ffe0ff */
[----:B------:R-:W-:Y:S01]  /*0bd0*/  IMAD.MOV R11, RZ, RZ, -R11 ;  /* 0x000000ffff0b7224 */ /* 0x000fe200078e0a0b */
[----:B------:R-:W-:-:S02]  /*0be0*/  LOP3.LUT R9, R9, 0x800000, RZ, 0xfc, !PT ;  /* 0x0080000009097812 */ /* 0x000fc400078efcff */
[----:B------:R-:W-:Y:S02]  /*0bf0*/  FSETP.NEU.FTZ.AND P0, PT, R7, R12, PT ;  /* 0x0000000c0700720b */ /* 0x000fe40003f1d000 */
[----:B------:R-:W-:Y:S02]  /*0c00*/  SHF.L.U32 R14, R9, R14, RZ ;  /* 0x0000000e090e7219 */ /* 0x000fe400000006ff */
[----:B------:R-:W-:Y:S02]  /*0c10*/  SEL R12, R11, RZ, P2 ;  /* 0x000000ff0b0c7207 */ /* 0x000fe40001000000 */
[----:B------:R-:W-:Y:S02]  /*0c20*/  ISETP.NE.AND P1, PT, R14, RZ, P1 ;  /* 0x000000ff0e00720c */ /* 0x000fe40000f25270 */
[----:B------:R-:W-:Y:S02]  /*0c30*/  SHF.R.U32.HI R12, RZ, R12, R9 ;  /* 0x0000000cff0c7219 */ /* 0x000fe40000011609 */
[----:B------:R-:W-:-:S02]  /*0c40*/  PLOP3.LUT P0, PT, P0, P1, PT, 0xf8, 0x8f ;  /* 0x00000000008f781c */ /* 0x000fc40000703f70 */
[----:B------:R-:W-:Y:S02]  /*0c50*/  SHF.R.U32.HI R14, RZ, 0x1, R12 ;  /* 0x00000001ff0e7819 */ /* 0x000fe4000001160c */
[----:B------:R-:W-:-:S04]  /*0c60*/  SEL R7, RZ, 0x1, !P0 ;  /* 0x00000001ff077807 */ /* 0x000fc80004000000 */
[----:B------:R-:W-:-:S04]  /*0c70*/  LOP3.LUT R7, R7, 0x1, R14, 0xf8, !PT ;  /* 0x0000000107077812 */ /* 0x000fc800078ef80e */
[----:B------:R-:W-:-:S04]  /*0c80*/  LOP3.LUT R7, R7, R12, RZ, 0xc0, !PT ;  /* 0x0000000c07077212 */ /* 0x000fc800078ec0ff */
[----:B------:R-:W-:-:S04]  /*0c90*/  IADD3 R7, PT, PT, R14, R7, RZ ;  /* 0x000000070e077210 */ /* 0x000fc80007ffe0ff */
[----:B------:R-:W-:Y:S01]  /*0ca0*/  LOP3.LUT R0, R7, R0, RZ, 0xfc, !PT ;  /* 0x0000000007007212 */ /* 0x000fe200078efcff */
[----:B------:R-:W-:Y:S06]  /*0cb0*/  BRA `(.L_x_20) ;  /* 0x0000000000107947 */ /* 0x000fec0003800000 */
.L_x_19:
[----:B------:R-:W-:-:S04]  /*0cc0*/  LOP3.LUT R0, R0, 0x80000000, RZ, 0xc0, !PT ;  /* 0x8000000000007812 */ /* 0x000fc800078ec0ff */
[----:B------:R-:W-:Y:S01]  /*0cd0*/  LOP3.LUT R0, R0, 0x7f800000, RZ, 0xfc, !PT ;  /* 0x7f80000000007812 */ /* 0x000fe200078efcff */
[----:B------:R-:W-:Y:S06]  /*0ce0*/  BRA `(.L_x_20) ;  /* 0x0000000000047947 */ /* 0x000fec0003800000 */
.L_x_18:
[----:B------:R-:W-:-:S07]  /*0cf0*/  IMAD R0, R12, 0x800000, R0 ;  /* 0x008000000c007824 */ /* 0x000fce00078e0200 */
.L_x_20:
[----:B------:R-:W-:Y:S05]  /*0d00*/  BSYNC.RECONVERGENT B3 ;  /* 0x0000000000037941 */ /* 0x000fea0003800200 */
.L_x_17:
[----:B------:R-:W-:Y:S05]  /*0d10*/  BRA `(.L_x_21) ;  /* 0x0000000000207947 */ /* 0x000fea0003800000 */
.L_x_16:
[----:B------:R-:W-:-:S04]  /*0d20*/  LOP3.LUT R0, R11, 0x80000000, R0, 0x48, !PT ;  /* 0x800000000b007812 */ /* 0x000fc800078e4800 */
[----:B------:R-:W-:Y:S01]  /*0d30*/  LOP3.LUT R0, R0, 0x7f800000, RZ, 0xfc, !PT ;  /* 0x7f80000000007812 */ /* 0x000fe200078efcff */
[----:B------:R-:W-:Y:S06]  /*0d40*/  BRA `(.L_x_21) ;  /* 0x0000000000147947 */ /* 0x000fec0003800000 */
.L_x_15:
[----:B------:R-:W-:Y:S01]  /*0d50*/  LOP3.LUT R0, R11, 0x80000000, R0, 0x48, !PT ;  /* 0x800000000b007812 */ /* 0x000fe200078e4800 */
[----:B------:R-:W-:Y:S06]  /*0d60*/  BRA `(.L_x_21) ;  /* 0x00000000000c7947 */ /* 0x000fec0003800000 */
.L_x_14:
[----:B------:R-:W0:Y:S01]  /*0d70*/  MUFU.RSQ R0, -QNAN ;  /* 0xffc0000000007908 */ /* 0x000e220000001400 */
[----:B------:R-:W-:Y:S05]  /*0d80*/  BRA `(.L_x_21) ;  /* 0x0000000000047947 */ /* 0x000fea0003800000 */
.L_x_13:
[----:B------:R-:W-:-:S07]  /*0d90*/  FADD.FTZ R0, R0, R3 ;  /* 0x0000000300007221 */ /* 0x000fce0000010000 */
.L_x_21:
[----:B------:R-:W-:Y:S05]  /*0da0*/  BSYNC.RECONVERGENT B2 ;  /* 0x0000000000027941 */ /* 0x000fea0003800200 */
.L_x_11:
[----:B------:R-:W-:Y:S01]  /*0db0*/  IMAD.MOV.U32 R11, RZ, RZ, 0x0 ;  /* 0x00000000ff0b7424 */ /* 0x000fe200078e00ff */
[----:B0-----:R-:W-:-:S03]  /*0dc0*/  MOV R7, R0 ;  /* 0x0000000000077202 */ /* 0x001fc60000000f00 */
[----:B------:R-:W-:Y:S05]  /*0dd0*/  RET.REL.NODEC R10 `(_Z27newton_raphson_parabola_GPUPKfS0_Pfi) ;  /* 0xfffffff00a887950 */ /* 0x000fea0003c3ffff */
.L_x_22:
[----:B------:R-:W-:-:S00]  /*0de0*/  BRA `(.L_x_22) ;  /* 0xfffffffc00fc7947 */ /* 0x000fc0000383ffff */
[----:B------:R-:W-:-:S00]  /*0df0*/  NOP ;  /* 0x0000000000007918 */ /* 0x000fc00000000000 */
        /* <DEDUP_REMOVED lines=8> */
.L_x_23:


//--------------------- .nv.shared.reserved.0     --------------------------
	.section	.nv.shared.reserved.0,"aw",@nobits
	.weak		__nv_reservedSMEM_offset_0_alias
	.size		__nv_reservedSMEM_offset_0_alias, 0, 64
	.other		__nv_reservedSMEM_offset_0_alias,@"STO_CUDA_RESERVED_SHARED STV_DEFAULT"
__nv_reservedSMEM_offset_0_alias:
	.zero		0
	.zero		64


//--------------------- .nv.constant0._Z27newton_raphson_parabola_GPUPKfS0_Pfi --------------------------
	.section	.nv.constant0._Z27newton_raphson_parabola_GPUPKfS0_Pfi,"a",@progbits
	.sectionflags	@""
	.align	4
.nv.constant0._Z27newton_raphson_parabola_GPUPKfS0_Pfi:
	.zero		924


//--------------------- SYMBOLS --------------------------

	.type		.nv.reservedSmem.offset0,@object
	.size		.nv.reservedSmem.offset0,0x4
